	.headerflags	@"EF_CUDA_TEXMODE_UNIFIED EF_CUDA_64BIT_ADDRESS EF_CUDA_ACCELERATORS EF_CUDA_SM90 EF_CUDA_VIRTUAL_SM(EF_CUDA_SM90)"
	.elftype	@"ET_EXEC"


//--------------------- .nv.info                  --------------------------
	.section	.nv.info,"",@"SHT_CUDA_INFO"
	.align	4


	//----- nvinfo : EIATTR_REGCOUNT
	.align		4
        /*0000*/ 	.byte	0x04, 0x2f
        /*0002*/ 	.short	(.L_3 - .L_2)
	.align		4
.L_2:
        /*0004*/ 	.word	index@(triton_poi_fused__native_batch_norm_legit_no_training_relu_75)
        /*0008*/ 	.word	0x00000020


	//----- nvinfo : EIATTR_MIN_STACK_SIZE
	.align		4
.L_3:
        /*000c*/ 	.byte	0x04, 0x12
        /*000e*/ 	.short	(.L_5 - .L_4)
	.align		4
.L_4:
        /*0010*/ 	.word	index@(triton_poi_fused__native_batch_norm_legit_no_training_relu_75)
        /*0014*/ 	.word	0x00000000


	//----- nvinfo : EIATTR_FRAME_SIZE
	.align		4
.L_5:
        /*0018*/ 	.byte	0x04, 0x11
        /*001a*/ 	.short	(.L_7 - .L_6)
	.align		4
.L_6:
        /*001c*/ 	.word	index@(triton_poi_fused__native_batch_norm_legit_no_training_relu_75)
        /*0020*/ 	.word	0x00000000


	//----- nvinfo : EIATTR_MIN_STACK_SIZE
	.align		4
.L_7:
        /*0024*/ 	.byte	0x04, 0x12
        /*0026*/ 	.short	(.L_9 - .L_8)
	.align		4
.L_8:
        /*0028*/ 	.word	index@(triton_poi_fused__native_batch_norm_legit_no_training_relu_75)
        /*002c*/ 	.word	0x00000000
.L_9:


//--------------------- .nv.info.triton_poi_fused__native_batch_norm_legit_no_training_relu_75 --------------------------
	.section	.nv.info.triton_poi_fused__native_batch_norm_legit_no_training_relu_75,"",@"SHT_CUDA_INFO"
	.sectionflags	@""
	.align	4


	//----- nvinfo : EIATTR_CUDA_API_VERSION
	.align		4
        /*0000*/ 	.byte	0x04, 0x37
        /*0002*/ 	.short	(.L_11 - .L_10)
.L_10:
        /*0004*/ 	.word	0x0000007c


	//----- nvinfo : EIATTR_KPARAM_INFO
	.align		4
.L_11:
        /*0008*/ 	.byte	0x04, 0x17
        /*000a*/ 	.short	(.L_13 - .L_12)
.L_12:
        /*000c*/ 	.word	0x00000000
        /*0010*/ 	.short	0x0006
        /*0012*/ 	.short	0x0030
        /*0014*/ 	.byte	0x00, 0xf0, 0x11, 0x00


	//----- nvinfo : EIATTR_KPARAM_INFO
	.align		4
.L_13:
        /*0018*/ 	.byte	0x04, 0x17
        /*001a*/ 	.short	(.L_15 - .L_14)
.L_14:
        /*001c*/ 	.word	0x00000000
        /*0020*/ 	.short	0x0005
        /*0022*/ 	.short	0x0028
        /*0024*/ 	.byte	0x00, 0xf4, 0x21, 0x00


	//----- nvinfo : EIATTR_KPARAM_INFO
	.align		4
.L_15:
        /*0028*/ 	.byte	0x04, 0x17
        /*002a*/ 	.short	(.L_17 - .L_16)
.L_16:
        /*002c*/ 	.word	0x00000000
        /*0030*/ 	.short	0x0004
        /*0032*/ 	.short	0x0020
        /*0034*/ 	.byte	0x00, 0xf4, 0x21, 0x00


	//----- nvinfo : EIATTR_KPARAM_INFO
	.align		4
.L_17:
        /*0038*/ 	.byte	0x04, 0x17
        /*003a*/ 	.short	(.L_19 - .L_18)
.L_18:
        /*003c*/ 	.word	0x00000000
        /*0040*/ 	.short	0x0003
        /*0042*/ 	.short	0x0018
        /*0044*/ 	.byte	0x00, 0xf4, 0x21, 0x00


	//----- nvinfo : EIATTR_KPARAM_INFO
	.align		4
.L_19:
        /*0048*/ 	.byte	0x04, 0x17
        /*004a*/ 	.short	(.L_21 - .L_20)
.L_20:
        /*004c*/ 	.word	0x00000000
        /*0050*/ 	.short	0x0002
        /*0052*/ 	.short	0x0010
        /*0054*/ 	.byte	0x00, 0xf4, 0x21, 0x00


	//----- nvinfo : EIATTR_KPARAM_INFO
	.align		4
.L_21:
        /*0058*/ 	.byte	0x04, 0x17
        /*005a*/ 	.short	(.L_23 - .L_22)
.L_22:
        /*005c*/ 	.word	0x00000000
        /*0060*/ 	.short	0x0001
        /*0062*/ 	.short	0x0008
        /*0064*/ 	.byte	0x00, 0xf4, 0x21, 0x00


	//----- nvinfo : EIATTR_KPARAM_INFO
	.align		4
.L_23:
        /*0068*/ 	.byte	0x04, 0x17
        /*006a*/ 	.short	(.L_25 - .L_24)
.L_24:
        /*006c*/ 	.word	0x00000000
        /*0070*/ 	.short	0x0000
        /*0072*/ 	.short	0x0000
        /*0074*/ 	.byte	0x00, 0xf4, 0x21, 0x00


	//----- nvinfo : EIATTR_SPARSE_MMA_MASK
	.align		4
.L_25:
        /*0078*/ 	.byte	0x03, 0x50
        /*007a*/ 	.short	0x0000


	//----- nvinfo : EIATTR_MAXREG_COUNT
	.align		4
        /*007c*/ 	.byte	0x03, 0x1b
        /*007e*/ 	.short	0x00ff


	//----- nvinfo : EIATTR_EXIT_INSTR_OFFSETS
	.align		4
        /*0080*/ 	.byte	0x04, 0x1c
        /*0082*/ 	.short	(.L_27 - .L_26)


	//   ....[0]....
.L_26:
        /*0084*/ 	.word	0x000006e0


	//----- nvinfo : EIATTR_REQNTID
	.align		4
.L_27:
        /*0088*/ 	.byte	0x04, 0x10
        /*008a*/ 	.short	(.L_29 - .L_28)
.L_28:
        /*008c*/ 	.word	0x00000080
        /*0090*/ 	.word	0x00000001
        /*0094*/ 	.word	0x00000001


	//----- nvinfo : EIATTR_CBANK_PARAM_SIZE
	.align		4
.L_29:
        /*0098*/ 	.byte	0x03, 0x19
        /*009a*/ 	.short	0x0034


	//----- nvinfo : EIATTR_PARAM_CBANK
	.align		4
        /*009c*/ 	.byte	0x04, 0x0a
        /*009e*/ 	.short	(.L_31 - .L_30)
	.align		4
.L_30:
        /*00a0*/ 	.word	index@(.nv.constant0.triton_poi_fused__native_batch_norm_legit_no_training_relu_75)
        /*00a4*/ 	.short	0x0210
        /*00a6*/ 	.short	0x0034


	//----- nvinfo : EIATTR_SW_WAR
	.align		4
.L_31:
        /*00a8*/ 	.byte	0x04, 0x36
        /*00aa*/ 	.short	(.L_33 - .L_32)
.L_32:
        /*00ac*/ 	.word	0x00000008
.L_33:


//--------------------- .nv.callgraph             --------------------------
	.section	.nv.callgraph,"",@"SHT_CUDA_CALLGRAPH"
	.align	4
	.sectionentsize	8
	.align		4
        /*0000*/ 	.word	0x00000000
	.align		4
        /*0004*/ 	.word	0xffffffff
	.align		4
        /*0008*/ 	.word	0x00000000
	.align		4
        /*000c*/ 	.word	0xfffffffe
	.align		4
        /*0010*/ 	.word	0x00000000
	.align		4
        /*0014*/ 	.word	0xfffffffd
	.align		4
        /*0018*/ 	.word	0x00000000
	.align		4
        /*001c*/ 	.word	0xfffffffc


//--------------------- .nv.constant4             --------------------------
	.section	.nv.constant4,"a",@progbits
	.align	8
	.align		8
.nv.constant4:
        /*0000*/ 	.dword	_$_str
	.align		8
        /*0008*/ 	.dword	_$_str_$_2


//--------------------- .text.triton_poi_fused__native_batch_norm_legit_no_training_relu_75 --------------------------
	.section	.text.triton_poi_fused__native_batch_norm_legit_no_training_relu_75,"ax",@progbits
	.align	128
        .global         triton_poi_fused__native_batch_norm_legit_no_training_relu_75
        .type           triton_poi_fused__native_batch_norm_legit_no_training_relu_75,@function
        .size           triton_poi_fused__native_batch_norm_legit_no_training_relu_75,(.L_x_1 - triton_poi_fused__native_batch_norm_legit_no_training_relu_75)
        .other          triton_poi_fused__native_batch_norm_legit_no_training_relu_75,@"STO_CUDA_ENTRY STV_DEFAULT"
triton_poi_fused__native_batch_norm_legit_no_training_relu_75:
.text.triton_poi_fused__native_batch_norm_legit_no_training_relu_75:
[----:B------:R-:W-:Y:S01]  /*0000*/  LDC R1, c[0x0][0x28] ;  /* 0x00000a00ff017b82 */ /* 0x000fe20000000800 */
[----:B------:R-:W1:Y:S01]  /*0010*/  S2R R0, SR_TID.X ;  /* 0x0000000000007919 */ /* 0x000e620000002100 */
[----:B------:R-:W-:-:S06]  /*0020*/  ULDC.64 UR4, c[0x0][0x208] ;  /* 0x0000820000047ab9 */ /* 0x000fcc0000000a00 */
[----:B------:R-:W2:Y:S01]  /*0030*/  LDC.64 R16, c[0x0][0x218] ;  /* 0x00008600ff107b82 */ /* 0x000ea20000000a00 */
[----:B------:R-:W3:Y:S07]  /*0040*/  S2R R5, SR_CTAID.X ;  /* 0x0000000000057919 */ /* 0x000eee0000002500 */
[----:B------:R-:W4:Y:S08]  /*0050*/  LDC.64 R14, c[0x0][0x210] ;  /* 0x00008400ff0e7b82 */ /* 0x000f300000000a00 */
[----:B------:R-:W5:Y:S01]  /*0060*/  LDC.64 R12, c[0x0][0x230] ;  /* 0x00008c00ff0c7b82 */ /* 0x000f620000000a00 */
[----:B-1----:R-:W-:-:S02]  /*0070*/  SHF.L.U32 R0, R0, 0x2, RZ ;  /* 0x0000000200007819 */ /* 0x002fc400000006ff */
[----:B---3--:R-:W-:Y:S02]  /*0080*/  SHF.R.S32.HI R3, RZ, 0x15, R5 ;  /* 0x00000015ff037819 */ /* 0x008fe40000011405 */
[----:B------:R-:W-:Y:S02]  /*0090*/  LOP3.LUT R0, R0, 0x1fc, RZ, 0xc0, !PT ;  /* 0x000001fc00007812 */ /* 0x000fe400078ec0ff */
[----:B------:R-:W-:Y:S02]  /*00a0*/  SGXT R3, R3, 0x1 ;  /* 0x000000010303781a */ /* 0x000fe40000000200 */
[----:B------:R-:W-:-:S04]  /*00b0*/  LEA R18, R5, R0, 0xa ;  /* 0x0000000005127211 */ /* 0x000fc800078e50ff */
[----:B------:R-:W-:Y:S02]  /*00c0*/  LEA.HI R0, R3, R18, RZ, 0x4 ;  /* 0x0000001203007211 */ /* 0x000fe400078f20ff */
[----:B------:R-:W1:Y:S02]  /*00d0*/  LDC.64 R2, c[0x0][0x220] ;  /* 0x00008800ff027b82 */ /* 0x000e640000000a00 */
[----:B------:R-:W-:Y:S02]  /*00e0*/  SHF.R.S32.HI R23, RZ, 0x4, R0 ;  /* 0x00000004ff177819 */ /* 0x000fe40000011400 */
[----:B------:R-:W-:-:S03]  /*00f0*/  IADD3 R0, R0, 0x200, RZ ;  /* 0x0000020000007810 */ /* 0x000fc60007ffe0ff */
[----:B------:R-:W-:Y:S01]  /*0100*/  IMAD.HI R4, R23, 0x78787879, RZ ;  /* 0x7878787917047827 */ /* 0x000fe200078e02ff */
[----:B------:R-:W-:-:S04]  /*0110*/  SHF.R.S32.HI R0, RZ, 0x4, R0 ;  /* 0x00000004ff007819 */ /* 0x000fc80000011400 */
[----:B------:R-:W-:Y:S01]  /*0120*/  SHF.R.U32.HI R5, RZ, 0x1f, R4 ;  /* 0x0000001fff057819 */ /* 0x000fe20000011604 */
[----:B------:R-:W-:-:S03]  /*0130*/  IMAD.HI R6, R0, 0x78787879, RZ ;  /* 0x7878787900067827 */ /* 0x000fc600078e02ff */
[----:B------:R-:W-:Y:S02]  /*0140*/  LEA.HI.SX32 R4, R4, R5, 0x17 ;  /* 0x0000000504047211 */ /* 0x000fe400078fbaff */
[----:B------:R-:W-:-:S03]  /*0150*/  SHF.R.U32.HI R5, RZ, 0x1f, R6 ;  /* 0x0000001fff057819 */ /* 0x000fc60000011606 */
[----:B------:R-:W-:Y:S01]  /*0160*/  IMAD R23, R4, -0x440, R23 ;  /* 0xfffffbc004177824 */ /* 0x000fe200078e0217 */
[----:B------:R-:W-:-:S03]  /*0170*/  LEA.HI.SX32 R5, R6, R5, 0x17 ;  /* 0x0000000506057211 */ /* 0x000fc600078fbaff */
[----:B-1----:R-:W-:-:S04]  /*0180*/  IMAD.WIDE R8, R23, 0x4, R2 ;  /* 0x0000000417087825 */ /* 0x002fc800078e0202 */
[----:B------:R-:W-:Y:S01]  /*0190*/  IMAD R19, R5, -0x440, R0 ;  /* 0xfffffbc005137824 */ /* 0x000fe200078e0200 */
[----:B------:R-:W3:Y:S03]  /*01a0*/  LDG.E.EL R20, desc[UR4][R8.64] ;  /* 0x0000000408147981 */ /* 0x000ee6000c2e1900 */
[----:B------:R-:W-:Y:S02]  /*01b0*/  IMAD.WIDE R10, R19, 0x4, R2 ;  /* 0x00000004130a7825 */ /* 0x000fe400078e0202 */
[----:B------:R-:W1:Y:S03]  /*01c0*/  LDC.64 R2, c[0x0][0x228] ;  /* 0x00008a00ff027b82 */ /* 0x000e660000000a00 */
[----:B------:R-:W3:Y:S01]  /*01d0*/  LDG.E.EL R21, desc[UR4][R10.64] ;  /* 0x000000040a157981 */ /* 0x000ee2000c2e1900 */
[----:B--2---:R-:W-:-:S04]  /*01e0*/  IMAD.WIDE R26, R23, 0x4, R16 ;  /* 0x00000004171a7825 */ /* 0x004fc800078e0210 */
[----:B----4-:R-:W-:Y:S01]  /*01f0*/  IMAD.WIDE R14, R18, 0x4, R14 ;  /* 0x00000004120e7825 */ /* 0x010fe200078e020e */
[----:B------:R-:W2:Y:S04]  /*0200*/  LDG.E.EL R0, desc[UR4][R26.64] ;  /* 0x000000041a007981 */ /* 0x000ea8000c2e1900 */
[----:B------:R-:W2:Y:S01]  /*0210*/  LDG.E.128 R4, desc[UR4][R14.64] ;  /* 0x000000040e047981 */ /* 0x000ea2000c1e1d00 */
[----:B------:R-:W-:-:S03]  /*0220*/  IMAD.WIDE R16, R19, 0x4, R16 ;  /* 0x0000000413107825 */ /* 0x000fc600078e0210 */
[----:B------:R-:W4:Y:S04]  /*0230*/  LDG.E.128 R8, desc[UR4][R14.64+0x800] ;  /* 0x000800040e087981 */ /* 0x000f28000c1e1d00 */
[----:B------:R-:W4:Y:S01]  /*0240*/  LDG.E.EL R16, desc[UR4][R16.64] ;  /* 0x0000000410107981 */ /* 0x000f22000c2e1900 */
[----:B01----:R-:W-:-:S04]  /*0250*/  IMAD.WIDE R24, R23, 0x4, R2 ;  /* 0x0000000417187825 */ /* 0x003fc800078e0202 */
[----:B-----5:R-:W-:Y:S02]  /*0260*/  IMAD.WIDE R22, R23, 0x4, R12 ;  /* 0x0000000417167825 */ /* 0x020fe400078e020c */
[----:B------:R-:W5:Y:S04]  /*0270*/  LDG.E.EL R24, desc[UR4][R24.64] ;  /* 0x0000000418187981 */ /* 0x000f68000c2e1900 */
[----:B------:R-:W5:Y:S01]  /*0280*/  LDG.E.EL R23, desc[UR4][R22.64] ;  /* 0x0000000416177981 */ /* 0x000f62000c2e1900 */
[----:B------:R-:W-:-:S04]  /*0290*/  IMAD.WIDE R2, R19, 0x4, R2 ;  /* 0x0000000413027825 */ /* 0x000fc800078e0202 */
[----:B------:R-:W-:Y:S02]  /*02a0*/  IMAD.WIDE R28, R19, 0x4, R12 ;  /* 0x00000004131c7825 */ /* 0x000fe400078e020c */
[----:B------:R0:W4:Y:S04]  /*02b0*/  LDG.E.EL R12, desc[UR4][R2.64] ;  /* 0x00000004020c7981 */ /* 0x000128000c2e1900 */
[----:B------:R-:W4:Y:S01]  /*02c0*/  LDG.E.EL R13, desc[UR4][R28.64] ;  /* 0x000000041c0d7981 */ /* 0x000f22000c2e1900 */
[----:B0-----:R-:W-:Y:S01]  /*02d0*/  HFMA2.MMA R3, -RZ, RZ, 1.625, 0 ;  /* 0x3e800000ff037435 */ /* 0x001fe200000001ff */
[----:B---3--:R-:W-:-:S04]  /*02e0*/  FADD R20, R20, 9.9999997473787516356e-06 ;  /* 0x3727c5ac14147421 */ /* 0x008fc80000000000 */
[----:B------:R-:W0:Y:S01]  /*02f0*/  MUFU.SQRT R19, R20 ;  /* 0x0000001400137308 */ /* 0x000e220000002000 */
[----:B------:R-:W-:-:S07]  /*0300*/  FADD R21, R21, 9.9999997473787516356e-06 ;  /* 0x3727c5ac15157421 */ /* 0x000fce0000000000 */
[----:B------:R-:W1:Y:S01]  /*0310*/  MUFU.SQRT R25, R21 ;  /* 0x0000001500197308 */ /* 0x000e620000002000 */
[C---:B0-----:R-:W-:Y:S02]  /*0320*/  FSETP.GT.AND P0, PT, R19.reuse, 8.50705917302346158658e+37, PT ;  /* 0x7e8000001300780b */ /* 0x041fe40003f04000 */
[----:B------:R-:W-:Y:S02]  /*0330*/  FSETP.GEU.AND P2, PT, R19, 1.175494350822287508e-38, PT ;  /* 0x008000001300780b */ /* 0x000fe40003f4e000 */
[C---:B-1----:R-:W-:Y:S02]  /*0340*/  FSETP.GT.AND P1, PT, R25.reuse, 8.50705917302346158658e+37, PT ;  /* 0x7e8000001900780b */ /* 0x042fe40003f24000 */
[----:B------:R-:W-:-:S07]  /*0350*/  FSETP.GEU.AND P3, PT, R25, 1.175494350822287508e-38, PT ;  /* 0x008000001900780b */ /* 0x000fce0003f6e000 */
[----:B------:R-:W-:-:S04]  /*0360*/  @P0 FMUL R19, R19, 0.25 ;  /* 0x3e80000013130820 */ /* 0x000fc80000400000 */
[----:B------:R-:W-:Y:S01]  /*0370*/  @!P2 FMUL R19, R19, 16777216 ;  /* 0x4b8000001313a820 */ /* 0x000fe20000400000 */
[----:B------:R-:W-:-:S05]  /*0380*/  @P1 FMUL R25, R25, 0.25 ;  /* 0x3e80000019191820 */ /* 0x000fca0000400000 */
[----:B------:R-:W0:Y:S01]  /*0390*/  MUFU.RCP R19, R19 ;  /* 0x0000001300137308 */ /* 0x000e220000001000 */
[----:B------:R-:W-:Y:S01]  /*03a0*/  @!P3 FMUL R25, R25, 16777216 ;  /* 0x4b8000001919b820 */ /* 0x000fe20000400000 */
[----:B------:R-:W-:-:S06]  /*03b0*/  FSEL R2, R3, 1, P0 ;  /* 0x3f80000003027808 */ /* 0x000fcc0000000000 */
[----:B------:R-:W1:Y:S01]  /*03c0*/  MUFU.RCP R14, R25 ;  /* 0x00000019000e7308 */ /* 0x000e620000001000 */
[----:B------:R-:W-:Y:S01]  /*03d0*/  FSEL R3, R3, 1, P1 ;  /* 0x3f80000003037808 */ /* 0x000fe20000800000 */
[----:B------:R-:W-:Y:S01]  /*03e0*/  @!P2 FMUL R2, R2, 16777216 ;  /* 0x4b8000000202a820 */ /* 0x000fe20000400000 */
[----:B--2---:R-:W-:-:S03]  /*03f0*/  FADD R4, R4, -R0 ;  /* 0x8000000004047221 */ /* 0x004fc60000000000 */
[----:B------:R-:W-:Y:S01]  /*0400*/  @!P3 FMUL R3, R3, 16777216 ;  /* 0x4b8000000303b820 */ /* 0x000fe20000400000 */
[----:B0-----:R-:W-:Y:S01]  /*0410*/  FMUL R15, R19, R2 ;  /* 0x00000002130f7220 */ /* 0x001fe20000400000 */
[--C-:B------:R-:W-:Y:S01]  /*0420*/  FADD R20, R5, -R0.reuse ;  /* 0x8000000005147221 */ /* 0x100fe20000000000 */
[--C-:B------:R-:W-:Y:S01]  /*0430*/  FADD R6, R6, -R0.reuse ;  /* 0x8000000006067221 */ /* 0x100fe20000000000 */
[----:B------:R-:W-:Y:S01]  /*0440*/  FADD R0, R7, -R0 ;  /* 0x8000000007007221 */ /* 0x000fe20000000000 */
[C---:B------:R-:W-:Y:S01]  /*0450*/  FMUL R5, R15.reuse, R4 ;  /* 0x000000040f057220 */ /* 0x040fe20000400000 */
[C---:B------:R-:W-:Y:S01]  /*0460*/  FMUL R4, R15.reuse, R20 ;  /* 0x000000140f047220 */ /* 0x040fe20000400000 */
[----:B-1----:R-:W-:Y:S02]  /*0470*/  FMUL R14, R14, R3 ;  /* 0x000000030e0e7220 */ /* 0x002fe40000400000 */
[----:B------:R-:W0:Y:S01]  /*0480*/  LDC.64 R2, c[0x0][0x238] ;  /* 0x00008e00ff027b82 */ /* 0x000e220000000a00 */
[C---:B------:R-:W-:Y:S01]  /*0490*/  FMUL R20, R15.reuse, R6 ;  /* 0x000000060f147220 */ /* 0x040fe20000400000 */
[----:B------:R-:W-:Y:S01]  /*04a0*/  FMUL R6, R15, R0 ;  /* 0x000000000f067220 */ /* 0x000fe20000400000 */
[--C-:B----4-:R-:W-:Y:S01]  /*04b0*/  FADD R7, R8, -R16.reuse ;  /* 0x8000001008077221 */ /* 0x110fe20000000000 */
[--C-:B------:R-:W-:Y:S01]  /*04c0*/  FADD R9, R9, -R16.reuse ;  /* 0x8000001009097221 */ /* 0x100fe20000000000 */
[--C-:B------:R-:W-:Y:S01]  /*04d0*/  FADD R15, R10, -R16.reuse ;  /* 0x800000100a0f7221 */ /* 0x100fe20000000000 */
[C-C-:B-----5:R-:W-:Y:S01]  /*04e0*/  FFMA R0, R24.reuse, R5, R23.reuse ;  /* 0x0000000518007223 */ /* 0x160fe20000000017 */
[----:B------:R-:W-:Y:S01]  /*04f0*/  FADD R11, R11, -R16 ;  /* 0x800000100b0b7221 */ /* 0x000fe20000000000 */
[C-C-:B------:R-:W-:Y:S01]  /*0500*/  FFMA R4, R24.reuse, R4, R23.reuse ;  /* 0x0000000418047223 */ /* 0x140fe20000000017 */
[C-C-:B------:R-:W-:Y:S01]  /*0510*/  FFMA R5, R24.reuse, R20, R23.reuse ;  /* 0x0000001418057223 */ /* 0x140fe20000000017 */
[----:B------:R-:W-:Y:S01]  /*0520*/  FFMA R23, R24, R6, R23 ;  /* 0x0000000618177223 */ /* 0x000fe20000000017 */
[C---:B------:R-:W-:Y:S01]  /*0530*/  FMUL R7, R14.reuse, R7 ;  /* 0x000000070e077220 */ /* 0x040fe20000400000 */
[C---:B------:R-:W-:Y:S01]  /*0540*/  FMUL R8, R14.reuse, R9 ;  /* 0x000000090e087220 */ /* 0x040fe20000400000 */
[C---:B------:R-:W-:Y:S01]  /*0550*/  FMUL R6, R14.reuse, R15 ;  /* 0x0000000f0e067220 */ /* 0x040fe20000400000 */
[----:B------:R-:W-:Y:S01]  /*0560*/  FMUL R14, R14, R11 ;  /* 0x0000000b0e0e7220 */ /* 0x000fe20000400000 */
[C-C-:B------:R-:W-:Y:S01]  /*0570*/  FFMA R9, R12.reuse, R7, R13.reuse ;  /* 0x000000070c097223 */ /* 0x140fe2000000000d */
[C-C-:B------:R-:W-:Y:S01]  /*0580*/  FFMA R8, R12.reuse, R8, R13.reuse ;  /* 0x000000080c087223 */ /* 0x140fe2000000000d */
[C-C-:B------:R-:W-:Y:S01]  /*0590*/  FFMA R10, R12.reuse, R6, R13.reuse ;  /* 0x000000060c0a7223 */ /* 0x140fe2000000000d */
[----:B------:R-:W-:Y:S01]  /*05a0*/  FFMA R14, R12, R14, R13 ;  /* 0x0000000e0c0e7223 */ /* 0x000fe2000000000d */
[----:B------:R-:W-:-:S02]  /*05b0*/  FSETP.GEU.AND P6, PT, R23, RZ, PT ;  /* 0x000000ff1700720b */ /* 0x000fc40003fce000 */
[----:B------:R-:W-:Y:S02]  /*05c0*/  FSETP.GEU.AND P0, PT, R5, RZ, PT ;  /* 0x000000ff0500720b */ /* 0x000fe40003f0e000 */
[----:B------:R-:W-:Y:S02]  /*05d0*/  FSETP.GEU.AND P1, PT, R4, RZ, PT ;  /* 0x000000ff0400720b */ /* 0x000fe40003f2e000 */
[----:B------:R-:W-:Y:S02]  /*05e0*/  FSETP.GEU.AND P3, PT, R14, RZ, PT ;  /* 0x000000ff0e00720b */ /* 0x000fe40003f6e000 */
[----:B------:R-:W-:Y:S02]  /*05f0*/  SEL R7, R23, RZ, P6 ;  /* 0x000000ff17077207 */ /* 0x000fe40003000000 */
[----:B------:R-:W-:Y:S02]  /*0600*/  FSETP.GEU.AND P2, PT, R0, RZ, PT ;  /* 0x000000ff0000720b */ /* 0x000fe40003f4e000 */
[----:B------:R-:W-:-:S02]  /*0610*/  FSETP.GEU.AND P4, PT, R10, RZ, PT ;  /* 0x000000ff0a00720b */ /* 0x000fc40003f8e000 */
[----:B------:R-:W-:Y:S02]  /*0620*/  FSETP.GEU.AND P5, PT, R9, RZ, PT ;  /* 0x000000ff0900720b */ /* 0x000fe40003fae000 */
[----:B------:R-:W-:Y:S02]  /*0630*/  FSETP.GEU.AND P6, PT, R8, RZ, PT ;  /* 0x000000ff0800720b */ /* 0x000fe40003fce000 */
[----:B------:R-:W-:Y:S01]  /*0640*/  SEL R6, R5, RZ, P0 ;  /* 0x000000ff05067207 */ /* 0x000fe20000000000 */
[----:B0-----:R-:W-:Y:S01]  /*0650*/  IMAD.WIDE R2, R18, 0x4, R2 ;  /* 0x0000000412027825 */ /* 0x001fe200078e0202 */
[----:B------:R-:W-:Y:S02]  /*0660*/  SEL R5, R4, RZ, P1 ;  /* 0x000000ff04057207 */ /* 0x000fe40000800000 */
[----:B------:R-:W-:Y:S02]  /*0670*/  SEL R15, R14, RZ, P3 ;  /* 0x000000ff0e0f7207 */ /* 0x000fe40001800000 */
[----:B------:R-:W-:-:S02]  /*0680*/  SEL R4, R0, RZ, P2 ;  /* 0x000000ff00047207 */ /* 0x000fc40001000000 */
[----:B------:R-:W-:Y:S02]  /*0690*/  SEL R14, R10, RZ, P4 ;  /* 0x000000ff0a0e7207 */ /* 0x000fe40002000000 */
[----:B------:R-:W-:Y:S02]  /*06a0*/  SEL R12, R9, RZ, P5 ;  /* 0x000000ff090c7207 */ /* 0x000fe40002800000 */
[----:B------:R-:W-:Y:S01]  /*06b0*/  SEL R13, R8, RZ, P6 ;  /* 0x000000ff080d7207 */ /* 0x000fe20003000000 */
[----:B------:R-:W-:Y:S04]  /*06c0*/  STG.E.128 desc[UR4][R2.64], R4 ;  /* 0x0000000402007986 */ /* 0x000fe8000c101d04 */
[----:B------:R-:W-:Y:S01]  /*06d0*/  STG.E.128 desc[UR4][R2.64+0x800], R12 ;  /* 0x0008000c02007986 */ /* 0x000fe2000c101d04 */
[----:B------:R-:W-:Y:S05]  /*06e0*/  EXIT ;  /* 0x000000000000794d */ /* 0x000fea0003800000 */
.L_x_0:
[----:B------:R-:W-:-:S00]  /*06f0*/  BRA `(.L_x_0) ;  /* 0xfffffffc00fc7947 */ /* 0x000fc0000383ffff */
[----:B------:R-:W-:-:S00]  /*0700*/  NOP ;  /* 0x0000000000007918 */ /* 0x000fc00000000000 */
[----:B------:R-:W-:-:S00]  /*0710*/  NOP ;  /* 0x0000000000007918 */ /* 0x000fc00000000000 */
[----:B------:R-:W-:-:S00]  /*0720*/  NOP ;  /* 0x0000000000007918 */ /* 0x000fc00000000000 */
[----:B------:R-:W-:-:S00]  /*0730*/  NOP ;  /* 0x0000000000007918 */ /* 0x000fc00000000000 */
[----:B------:R-:W-:-:S00]  /*0740*/  NOP ;  /* 0x0000000000007918 */ /* 0x000fc00000000000 */
[----:B------:R-:W-:-:S00]  /*0750*/  NOP ;  /* 0x0000000000007918 */ /* 0x000fc00000000000 */
[----:B------:R-:W-:-:S00]  /*0760*/  NOP ;  /* 0x0000000000007918 */ /* 0x000fc00000000000 */
[----:B------:R-:W-:-:S00]  /*0770*/  NOP ;  /* 0x0000000000007918 */ /* 0x000fc00000000000 */
.L_x_1:


//--------------------- .nv.global.init           --------------------------
	.section	.nv.global.init,"aw",@progbits
.nv.global.init:
	.type		_$_str,@object
	.size		_$_str,(_$_str_$_2 - _$_str)
_$_str:
        /*0000*/ 	.byte	0x5f, 0x5f, 0x43, 0x55, 0x44, 0x41, 0x5f, 0x46, 0x54, 0x5a, 0x00
	.type		_$_str_$_2,@object
	.size		_$_str_$_2,(.L_1 - _$_str_$_2)
_$_str_$_2:
        /*000b*/ 	.byte	0x5f, 0x5f, 0x43, 0x55, 0x44, 0x41, 0x5f, 0x50, 0x52, 0x45, 0x43, 0x5f, 0x53, 0x51, 0x52, 0x54
        /*001b*/ 	.byte	0x00
.L_1:


//--------------------- .nv.constant0.triton_poi_fused__native_batch_norm_legit_no_training_relu_75 --------------------------
	.section	.nv.constant0.triton_poi_fused__native_batch_norm_legit_no_training_relu_75,"a",@progbits
	.sectionflags	@""
	.align	4
.nv.constant0.triton_poi_fused__native_batch_norm_legit_no_training_relu_75:
	.zero		580
